//
// Generated by NVIDIA NVVM Compiler
//
// Compiler Build ID: CL-36424714
// Cuda compilation tools, release 13.0, V13.0.88
// Based on NVVM 20.0.0
//

.version 9.0
.target sm_100
.address_size 64

	// .globl	_Z9matrixMulPfS_S_i
// _ZZ9matrixMulPfS_S_iE7sharedA has been demoted
// _ZZ9matrixMulPfS_S_iE7sharedB has been demoted

.visible .entry _Z9matrixMulPfS_S_i(
	.param .u64 .ptr .align 1 _Z9matrixMulPfS_S_i_param_0,
	.param .u64 .ptr .align 1 _Z9matrixMulPfS_S_i_param_1,
	.param .u64 .ptr .align 1 _Z9matrixMulPfS_S_i_param_2,
	.param .u32 _Z9matrixMulPfS_S_i_param_3
)
{
	.reg .pred 	%p<10>;
	.reg .b32 	%r<118>;
	.reg .b32 	%f<143>;
	.reg .b64 	%rd<70>;
	// demoted variable
	.shared .align 4 .b8 _ZZ9matrixMulPfS_S_iE7sharedA[16];
	// demoted variable
	.shared .align 4 .b8 _ZZ9matrixMulPfS_S_iE7sharedB[16];
	ld.param.u64 	%rd4, [_Z9matrixMulPfS_S_i_param_0];
	ld.param.u64 	%rd5, [_Z9matrixMulPfS_S_i_param_1];
	ld.param.u32 	%r49, [_Z9matrixMulPfS_S_i_param_3];
	cvta.to.global.u64 	%rd1, %rd5;
	cvta.to.global.u64 	%rd2, %rd4;
	mov.u32 	%r1, %tid.y;
	mov.u32 	%r50, %ctaid.y;
	mov.u32 	%r51, %ntid.y;
	mad.lo.s32 	%r2, %r50, %r51, %r1;
	mov.u32 	%r3, %tid.x;
	mov.u32 	%r52, %ctaid.x;
	mov.u32 	%r53, %ntid.x;
	mad.lo.s32 	%r4, %r52, %r53, %r3;
	shr.u32 	%r54, %r49, 31;
	add.s32 	%r55, %r49, %r54;
	shr.s32 	%r5, %r55, 1;
	setp.lt.s32 	%p1, %r49, 2;
	mov.f32 	%f142, 0f00000000;
	@%p1 bra 	$L__BB0_12;
	mad.lo.s32 	%r6, %r49, %r2, %r3;
	shl.b32 	%r57, %r1, 3;
	mov.u32 	%r58, _ZZ9matrixMulPfS_S_iE7sharedA;
	add.s32 	%r7, %r58, %r57;
	shl.b32 	%r59, %r3, 2;
	add.s32 	%r8, %r7, %r59;
	mov.u32 	%r60, _ZZ9matrixMulPfS_S_iE7sharedB;
	add.s32 	%r10, %r60, %r59;
	add.s32 	%r9, %r10, %r57;
	add.s32 	%r61, %r5, -1;
	setp.lt.u32 	%p2, %r61, 7;
	mov.f32 	%f142, 0f00000000;
	mov.b32 	%r116, 0;
	@%p2 bra 	$L__BB0_4;
	and.b32  	%r116, %r5, 1073741816;
	neg.s32 	%r114, %r116;
	add.s32 	%r63, %r1, 14;
	mad.lo.s32 	%r112, %r49, %r63, %r4;
	shl.b32 	%r13, %r49, 4;
	add.s32 	%r64, %r1, 12;
	mad.lo.s32 	%r111, %r49, %r64, %r4;
	add.s32 	%r65, %r1, 10;
	mad.lo.s32 	%r110, %r49, %r65, %r4;
	add.s32 	%r66, %r1, 8;
	mad.lo.s32 	%r109, %r49, %r66, %r4;
	add.s32 	%r67, %r1, 6;
	mad.lo.s32 	%r108, %r49, %r67, %r4;
	add.s32 	%r68, %r1, 4;
	mad.lo.s32 	%r107, %r49, %r68, %r4;
	add.s32 	%r69, %r1, 2;
	mad.lo.s32 	%r106, %r49, %r69, %r4;
	mad.lo.s32 	%r105, %r1, %r49, %r4;
	mov.f32 	%f142, 0f00000000;
	mov.u32 	%r113, %r6;
$L__BB0_3:
	.pragma "nounroll";
	mul.wide.u32 	%rd6, %r113, 4;
	add.s64 	%rd7, %rd2, %rd6;
	ld.global.f32 	%f17, [%rd7];
	st.shared.f32 	[%r8], %f17;
	mul.wide.u32 	%rd8, %r105, 4;
	add.s64 	%rd9, %rd1, %rd8;
	ld.global.f32 	%f18, [%rd9];
	st.shared.f32 	[%r9], %f18;
	bar.sync 	0;
	ld.shared.f32 	%f19, [%r7];
	ld.shared.f32 	%f20, [%r10];
	fma.rn.f32 	%f21, %f19, %f20, %f142;
	ld.shared.f32 	%f22, [%r7+4];
	ld.shared.f32 	%f23, [%r10+8];
	fma.rn.f32 	%f24, %f22, %f23, %f21;
	bar.sync 	0;
	add.s32 	%r70, %r113, 2;
	mul.wide.u32 	%rd10, %r70, 4;
	add.s64 	%rd11, %rd2, %rd10;
	ld.global.f32 	%f25, [%rd11];
	st.shared.f32 	[%r8], %f25;
	mul.wide.u32 	%rd12, %r106, 4;
	add.s64 	%rd13, %rd1, %rd12;
	ld.global.f32 	%f26, [%rd13];
	st.shared.f32 	[%r9], %f26;
	bar.sync 	0;
	ld.shared.f32 	%f27, [%r7];
	ld.shared.f32 	%f28, [%r10];
	fma.rn.f32 	%f29, %f27, %f28, %f24;
	ld.shared.f32 	%f30, [%r7+4];
	ld.shared.f32 	%f31, [%r10+8];
	fma.rn.f32 	%f32, %f30, %f31, %f29;
	bar.sync 	0;
	add.s32 	%r71, %r113, 4;
	mul.wide.u32 	%rd14, %r71, 4;
	add.s64 	%rd15, %rd2, %rd14;
	ld.global.f32 	%f33, [%rd15];
	st.shared.f32 	[%r8], %f33;
	mul.wide.u32 	%rd16, %r107, 4;
	add.s64 	%rd17, %rd1, %rd16;
	ld.global.f32 	%f34, [%rd17];
	st.shared.f32 	[%r9], %f34;
	bar.sync 	0;
	ld.shared.f32 	%f35, [%r7];
	ld.shared.f32 	%f36, [%r10];
	fma.rn.f32 	%f37, %f35, %f36, %f32;
	ld.shared.f32 	%f38, [%r7+4];
	ld.shared.f32 	%f39, [%r10+8];
	fma.rn.f32 	%f40, %f38, %f39, %f37;
	bar.sync 	0;
	add.s32 	%r72, %r113, 6;
	mul.wide.u32 	%rd18, %r72, 4;
	add.s64 	%rd19, %rd2, %rd18;
	ld.global.f32 	%f41, [%rd19];
	st.shared.f32 	[%r8], %f41;
	mul.wide.u32 	%rd20, %r108, 4;
	add.s64 	%rd21, %rd1, %rd20;
	ld.global.f32 	%f42, [%rd21];
	st.shared.f32 	[%r9], %f42;
	bar.sync 	0;
	ld.shared.f32 	%f43, [%r7];
	ld.shared.f32 	%f44, [%r10];
	fma.rn.f32 	%f45, %f43, %f44, %f40;
	ld.shared.f32 	%f46, [%r7+4];
	ld.shared.f32 	%f47, [%r10+8];
	fma.rn.f32 	%f48, %f46, %f47, %f45;
	bar.sync 	0;
	add.s32 	%r73, %r113, 8;
	mul.wide.u32 	%rd22, %r73, 4;
	add.s64 	%rd23, %rd2, %rd22;
	ld.global.f32 	%f49, [%rd23];
	st.shared.f32 	[%r8], %f49;
	mul.wide.u32 	%rd24, %r109, 4;
	add.s64 	%rd25, %rd1, %rd24;
	ld.global.f32 	%f50, [%rd25];
	st.shared.f32 	[%r9], %f50;
	bar.sync 	0;
	ld.shared.f32 	%f51, [%r7];
	ld.shared.f32 	%f52, [%r10];
	fma.rn.f32 	%f53, %f51, %f52, %f48;
	ld.shared.f32 	%f54, [%r7+4];
	ld.shared.f32 	%f55, [%r10+8];
	fma.rn.f32 	%f56, %f54, %f55, %f53;
	bar.sync 	0;
	add.s32 	%r74, %r113, 10;
	mul.wide.u32 	%rd26, %r74, 4;
	add.s64 	%rd27, %rd2, %rd26;
	ld.global.f32 	%f57, [%rd27];
	st.shared.f32 	[%r8], %f57;
	mul.wide.u32 	%rd28, %r110, 4;
	add.s64 	%rd29, %rd1, %rd28;
	ld.global.f32 	%f58, [%rd29];
	st.shared.f32 	[%r9], %f58;
	bar.sync 	0;
	ld.shared.f32 	%f59, [%r7];
	ld.shared.f32 	%f60, [%r10];
	fma.rn.f32 	%f61, %f59, %f60, %f56;
	ld.shared.f32 	%f62, [%r7+4];
	ld.shared.f32 	%f63, [%r10+8];
	fma.rn.f32 	%f64, %f62, %f63, %f61;
	bar.sync 	0;
	add.s32 	%r75, %r113, 12;
	mul.wide.u32 	%rd30, %r75, 4;
	add.s64 	%rd31, %rd2, %rd30;
	ld.global.f32 	%f65, [%rd31];
	st.shared.f32 	[%r8], %f65;
	mul.wide.u32 	%rd32, %r111, 4;
	add.s64 	%rd33, %rd1, %rd32;
	ld.global.f32 	%f66, [%rd33];
	st.shared.f32 	[%r9], %f66;
	bar.sync 	0;
	ld.shared.f32 	%f67, [%r7];
	ld.shared.f32 	%f68, [%r10];
	fma.rn.f32 	%f69, %f67, %f68, %f64;
	ld.shared.f32 	%f70, [%r7+4];
	ld.shared.f32 	%f71, [%r10+8];
	fma.rn.f32 	%f72, %f70, %f71, %f69;
	bar.sync 	0;
	add.s32 	%r76, %r113, 14;
	mul.wide.u32 	%rd34, %r76, 4;
	add.s64 	%rd35, %rd2, %rd34;
	ld.global.f32 	%f73, [%rd35];
	st.shared.f32 	[%r8], %f73;
	mul.wide.u32 	%rd36, %r112, 4;
	add.s64 	%rd37, %rd1, %rd36;
	ld.global.f32 	%f74, [%rd37];
	st.shared.f32 	[%r9], %f74;
	bar.sync 	0;
	ld.shared.f32 	%f75, [%r7];
	ld.shared.f32 	%f76, [%r10];
	fma.rn.f32 	%f77, %f75, %f76, %f72;
	ld.shared.f32 	%f78, [%r7+4];
	ld.shared.f32 	%f79, [%r10+8];
	fma.rn.f32 	%f142, %f78, %f79, %f77;
	bar.sync 	0;
	add.s32 	%r114, %r114, 8;
	add.s32 	%r113, %r113, 16;
	add.s32 	%r112, %r112, %r13;
	add.s32 	%r111, %r111, %r13;
	add.s32 	%r110, %r110, %r13;
	add.s32 	%r109, %r109, %r13;
	add.s32 	%r108, %r108, %r13;
	add.s32 	%r107, %r107, %r13;
	add.s32 	%r106, %r106, %r13;
	add.s32 	%r105, %r105, %r13;
	setp.ne.s32 	%p3, %r114, 0;
	@%p3 bra 	$L__BB0_3;
$L__BB0_4:
	and.b32  	%r43, %r5, 7;
	setp.eq.s32 	%p4, %r43, 0;
	@%p4 bra 	$L__BB0_12;
	and.b32  	%r44, %r5, 3;
	setp.lt.u32 	%p5, %r43, 4;
	@%p5 bra 	$L__BB0_7;
	shl.b32 	%r77, %r116, 1;
	add.s32 	%r78, %r6, %r77;
	mul.wide.u32 	%rd38, %r78, 4;
	add.s64 	%rd39, %rd2, %rd38;
	ld.global.f32 	%f81, [%rd39];
	st.shared.f32 	[%r8], %f81;
	add.s32 	%r79, %r77, %r1;
	mad.lo.s32 	%r80, %r79, %r49, %r4;
	mul.wide.u32 	%rd40, %r80, 4;
	add.s64 	%rd41, %rd1, %rd40;
	ld.global.f32 	%f82, [%rd41];
	st.shared.f32 	[%r9], %f82;
	bar.sync 	0;
	ld.shared.f32 	%f83, [%r7];
	ld.shared.f32 	%f84, [%r10];
	fma.rn.f32 	%f85, %f83, %f84, %f142;
	ld.shared.f32 	%f86, [%r7+4];
	ld.shared.f32 	%f87, [%r10+8];
	fma.rn.f32 	%f88, %f86, %f87, %f85;
	bar.sync 	0;
	add.s32 	%r81, %r78, 2;
	mul.wide.u32 	%rd42, %r81, 4;
	add.s64 	%rd43, %rd2, %rd42;
	ld.global.f32 	%f89, [%rd43];
	st.shared.f32 	[%r8], %f89;
	add.s32 	%r82, %r79, 2;
	mad.lo.s32 	%r83, %r82, %r49, %r4;
	mul.wide.u32 	%rd44, %r83, 4;
	add.s64 	%rd45, %rd1, %rd44;
	ld.global.f32 	%f90, [%rd45];
	st.shared.f32 	[%r9], %f90;
	bar.sync 	0;
	ld.shared.f32 	%f91, [%r7];
	ld.shared.f32 	%f92, [%r10];
	fma.rn.f32 	%f93, %f91, %f92, %f88;
	ld.shared.f32 	%f94, [%r7+4];
	ld.shared.f32 	%f95, [%r10+8];
	fma.rn.f32 	%f96, %f94, %f95, %f93;
	bar.sync 	0;
	add.s32 	%r84, %r78, 4;
	mul.wide.u32 	%rd46, %r84, 4;
	add.s64 	%rd47, %rd2, %rd46;
	ld.global.f32 	%f97, [%rd47];
	st.shared.f32 	[%r8], %f97;
	add.s32 	%r85, %r79, 4;
	mad.lo.s32 	%r86, %r85, %r49, %r4;
	mul.wide.u32 	%rd48, %r86, 4;
	add.s64 	%rd49, %rd1, %rd48;
	ld.global.f32 	%f98, [%rd49];
	st.shared.f32 	[%r9], %f98;
	bar.sync 	0;
	ld.shared.f32 	%f99, [%r7];
	ld.shared.f32 	%f100, [%r10];
	fma.rn.f32 	%f101, %f99, %f100, %f96;
	ld.shared.f32 	%f102, [%r7+4];
	ld.shared.f32 	%f103, [%r10+8];
	fma.rn.f32 	%f104, %f102, %f103, %f101;
	bar.sync 	0;
	add.s32 	%r87, %r78, 6;
	mul.wide.u32 	%rd50, %r87, 4;
	add.s64 	%rd51, %rd2, %rd50;
	ld.global.f32 	%f105, [%rd51];
	st.shared.f32 	[%r8], %f105;
	add.s32 	%r88, %r79, 6;
	mad.lo.s32 	%r89, %r88, %r49, %r4;
	mul.wide.u32 	%rd52, %r89, 4;
	add.s64 	%rd53, %rd1, %rd52;
	ld.global.f32 	%f106, [%rd53];
	st.shared.f32 	[%r9], %f106;
	bar.sync 	0;
	ld.shared.f32 	%f107, [%r7];
	ld.shared.f32 	%f108, [%r10];
	fma.rn.f32 	%f109, %f107, %f108, %f104;
	ld.shared.f32 	%f110, [%r7+4];
	ld.shared.f32 	%f111, [%r10+8];
	fma.rn.f32 	%f142, %f110, %f111, %f109;
	bar.sync 	0;
	sub.s32 	%r90, %r77, %r116;
	add.s32 	%r116, %r90, 4;
$L__BB0_7:
	setp.eq.s32 	%p6, %r44, 0;
	@%p6 bra 	$L__BB0_12;
	setp.eq.s32 	%p7, %r44, 1;
	@%p7 bra 	$L__BB0_10;
	shl.b32 	%r91, %r116, 1;
	add.s32 	%r92, %r6, %r91;
	mul.wide.u32 	%rd54, %r92, 4;
	add.s64 	%rd55, %rd2, %rd54;
	ld.global.f32 	%f113, [%rd55];
	st.shared.f32 	[%r8], %f113;
	add.s32 	%r93, %r91, %r1;
	mad.lo.s32 	%r94, %r93, %r49, %r4;
	mul.wide.u32 	%rd56, %r94, 4;
	add.s64 	%rd57, %rd1, %rd56;
	ld.global.f32 	%f114, [%rd57];
	st.shared.f32 	[%r9], %f114;
	bar.sync 	0;
	ld.shared.f32 	%f115, [%r7];
	ld.shared.f32 	%f116, [%r10];
	fma.rn.f32 	%f117, %f115, %f116, %f142;
	ld.shared.f32 	%f118, [%r7+4];
	ld.shared.f32 	%f119, [%r10+8];
	fma.rn.f32 	%f120, %f118, %f119, %f117;
	bar.sync 	0;
	add.s32 	%r95, %r92, 2;
	mul.wide.u32 	%rd58, %r95, 4;
	add.s64 	%rd59, %rd2, %rd58;
	ld.global.f32 	%f121, [%rd59];
	st.shared.f32 	[%r8], %f121;
	add.s32 	%r96, %r93, 2;
	mad.lo.s32 	%r97, %r96, %r49, %r4;
	mul.wide.u32 	%rd60, %r97, 4;
	add.s64 	%rd61, %rd1, %rd60;
	ld.global.f32 	%f122, [%rd61];
	st.shared.f32 	[%r9], %f122;
	bar.sync 	0;
	ld.shared.f32 	%f123, [%r7];
	ld.shared.f32 	%f124, [%r10];
	fma.rn.f32 	%f125, %f123, %f124, %f120;
	ld.shared.f32 	%f126, [%r7+4];
	ld.shared.f32 	%f127, [%r10+8];
	fma.rn.f32 	%f142, %f126, %f127, %f125;
	bar.sync 	0;
	sub.s32 	%r98, %r91, %r116;
	add.s32 	%r116, %r98, 2;
$L__BB0_10:
	and.b32  	%r99, %r5, 1;
	setp.eq.b32 	%p8, %r99, 1;
	not.pred 	%p9, %p8;
	@%p9 bra 	$L__BB0_12;
	shl.b32 	%r100, %r116, 1;
	add.s32 	%r101, %r6, %r100;
	mul.wide.u32 	%rd62, %r101, 4;
	add.s64 	%rd63, %rd2, %rd62;
	ld.global.f32 	%f128, [%rd63];
	st.shared.f32 	[%r8], %f128;
	add.s32 	%r102, %r100, %r1;
	mad.lo.s32 	%r103, %r102, %r49, %r4;
	mul.wide.u32 	%rd64, %r103, 4;
	add.s64 	%rd65, %rd1, %rd64;
	ld.global.f32 	%f129, [%rd65];
	st.shared.f32 	[%r9], %f129;
	bar.sync 	0;
	ld.shared.f32 	%f130, [%r7];
	ld.shared.f32 	%f131, [%r10];
	fma.rn.f32 	%f132, %f130, %f131, %f142;
	ld.shared.f32 	%f133, [%r7+4];
	ld.shared.f32 	%f134, [%r10+8];
	fma.rn.f32 	%f142, %f133, %f134, %f132;
	bar.sync 	0;
$L__BB0_12:
	ld.param.u64 	%rd69, [_Z9matrixMulPfS_S_i_param_2];
	cvta.to.global.u64 	%rd66, %rd69;
	mad.lo.s32 	%r104, %r49, %r2, %r4;
	mul.wide.s32 	%rd67, %r104, 4;
	add.s64 	%rd68, %rd66, %rd67;
	st.global.f32 	[%rd68], %f142;
	ret;

}


// ===== COMPILED SASS (sm_100) =====

	.target	sm_100

	.elftype	@"ET_EXEC"


//--------------------- .note.nv.tkinfo           --------------------------
	.section	.note.nv.tkinfo,"",@"SHT_NOTE"
	.sectionflags	@"SHF_NOTE_NV_TKINFO"
	.tkinfo
        /*0018*/ 	.word	0x00000002
        /*0030*/ 	.string	""
        /*0030*/ 	.string	"ptxas"
        /*0030*/ 	.string	"Cuda compilation tools, release 13.0, V13.0.88"
        /*0030*/ 	.string	"Build cuda_13.0.r13.0/compiler.36424714_0"
        /*0030*/ 	.string	"-arch sm_100 -m 64 "



//--------------------- .note.nv.cuinfo           --------------------------
	.section	.note.nv.cuinfo,"",@"SHT_NOTE"
	.sectionflags	@"SHF_NOTE_NV_CUINFO"
        /*0018*/ 	.short	0x0002
        /*001a*/ 	.short	0x0064
        /*001c*/ 	.short	0x0082
	.zero		2


//--------------------- .nv.info                  --------------------------
	.section	.nv.info,"",@"SHT_CUDA_INFO"
	.align	4


	//----- nvinfo : EIATTR_REGCOUNT
	.align		4
        /*0000*/ 	.byte	0x04, 0x2f
        /*0002*/ 	.short	(.L_1 - .L_0)
	.align		4
.L_0:
        /*0004*/ 	.word	index@(_Z9matrixMulPfS_S_i)
        /*0008*/ 	.word	0x00000028


	//----- nvinfo : EIATTR_FRAME_SIZE
	.align		4
.L_1:
        /*000c*/ 	.byte	0x04, 0x11
        /*000e*/ 	.short	(.L_3 - .L_2)
	.align		4
.L_2:
        /*0010*/ 	.word	index@(_Z9matrixMulPfS_S_i)
        /*0014*/ 	.word	0x00000000


	//----- nvinfo : EIATTR_MIN_STACK_SIZE
	.align		4
.L_3:
        /*0018*/ 	.byte	0x04, 0x12
        /*001a*/ 	.short	(.L_5 - .L_4)
	.align		4
.L_4:
        /*001c*/ 	.word	index@(_Z9matrixMulPfS_S_i)
        /*0020*/ 	.word	0x00000000
.L_5:


//--------------------- .nv.compat                --------------------------
	.section	.nv.compat,"",@"SHT_CUDA_COMPAT_INFO"
	.align	4
        /*0000*/ 	.byte	0x02, 0x09, 0x00, 0x00, 0x02, 0x02, 0x01, 0x00, 0x02, 0x05, 0x05, 0x00, 0x03, 0x07, 0x01, 0x01
        /*0010*/ 	.byte	0x02, 0x03, 0x00, 0x00, 0x02, 0x06, 0x01, 0x00, 0x04, 0x0b, 0x08, 0x00, 0x09, 0x00, 0x00, 0x00
        /*0020*/ 	.byte	0x00, 0x00, 0x00, 0x00


//--------------------- .nv.info._Z9matrixMulPfS_S_i --------------------------
	.section	.nv.info._Z9matrixMulPfS_S_i,"",@"SHT_CUDA_INFO"
	.sectionflags	@""
	.align	4


	//----- nvinfo : EIATTR_CUDA_API_VERSION
	.align		4
        /*0000*/ 	.byte	0x04, 0x37
        /*0002*/ 	.short	(.L_7 - .L_6)
.L_6:
        /*0004*/ 	.word	0x00000082


	//----- nvinfo : EIATTR_KPARAM_INFO
	.align		4
.L_7:
        /*0008*/ 	.byte	0x04, 0x17
        /*000a*/ 	.short	(.L_9 - .L_8)
.L_8:
        /*000c*/ 	.word	0x00000000
        /*0010*/ 	.short	0x0003
        /*0012*/ 	.short	0x0018
        /*0014*/ 	.byte	0x00, 0xf0, 0x11, 0x00


	//----- nvinfo : EIATTR_KPARAM_INFO
	.align		4
.L_9:
        /*0018*/ 	.byte	0x04, 0x17
        /*001a*/ 	.short	(.L_11 - .L_10)
.L_10:
        /*001c*/ 	.word	0x00000000
        /*0020*/ 	.short	0x0002
        /*0022*/ 	.short	0x0010
        /*0024*/ 	.byte	0x00, 0xf5, 0x21, 0x00


	//----- nvinfo : EIATTR_KPARAM_INFO
	.align		4
.L_11:
        /*0028*/ 	.byte	0x04, 0x17
        /*002a*/ 	.short	(.L_13 - .L_12)
.L_12:
        /*002c*/ 	.word	0x00000000
        /*0030*/ 	.short	0x0001
        /*0032*/ 	.short	0x0008
        /*0034*/ 	.byte	0x00, 0xf5, 0x21, 0x00


	//----- nvinfo : EIATTR_KPARAM_INFO
	.align		4
.L_13:
        /*0038*/ 	.byte	0x04, 0x17
        /*003a*/ 	.short	(.L_15 - .L_14)
.L_14:
        /*003c*/ 	.word	0x00000000
        /*0040*/ 	.short	0x0000
        /*0042*/ 	.short	0x0000
        /*0044*/ 	.byte	0x00, 0xf5, 0x21, 0x00


	//----- nvinfo : EIATTR_SPARSE_MMA_MASK
	.align		4
.L_15:
        /*0048*/ 	.byte	0x03, 0x50
        /*004a*/ 	.short	0x0000


	//----- nvinfo : EIATTR_MAXREG_COUNT
	.align		4
        /*004c*/ 	.byte	0x03, 0x1b
        /*004e*/ 	.short	0x00ff


	//----- nvinfo : EIATTR_NUM_BARRIERS
	.align		4
        /*0050*/ 	.byte	0x02, 0x4c
        /*0052*/ 	.byte	0x01
	.zero		1


	//----- nvinfo : EIATTR_MERCURY_ISA_VERSION
	.align		4
        /*0054*/ 	.byte	0x03, 0x5f
        /*0056*/ 	.short	0x0101


	//----- nvinfo : EIATTR_VRC_CTA_INIT_COUNT
	.align		4
        /*0058*/ 	.byte	0x02, 0x4a
	.zero		1
	.zero		1


	//----- nvinfo : EIATTR_EXIT_INSTR_OFFSETS
	.align		4
        /*005c*/ 	.byte	0x04, 0x1c
        /*005e*/ 	.short	(.L_17 - .L_16)


	//   ....[0]....
.L_16:
        /*0060*/ 	.word	0x00001390


	//----- nvinfo : EIATTR_CBANK_PARAM_SIZE
	.align		4
.L_17:
        /*0064*/ 	.byte	0x03, 0x19
        /*0066*/ 	.short	0x001c


	//----- nvinfo : EIATTR_PARAM_CBANK
	.align		4
        /*0068*/ 	.byte	0x04, 0x0a
        /*006a*/ 	.short	(.L_19 - .L_18)
	.align		4
.L_18:
        /*006c*/ 	.word	index@(.nv.constant0._Z9matrixMulPfS_S_i)
        /*0070*/ 	.short	0x0380
        /*0072*/ 	.short	0x001c


	//----- nvinfo : EIATTR_SW_WAR
	.align		4
.L_19:
        /*0074*/ 	.byte	0x04, 0x36
        /*0076*/ 	.short	(.L_21 - .L_20)
.L_20:
        /*0078*/ 	.word	0x00000008
.L_21:


//--------------------- .nv.callgraph             --------------------------
	.section	.nv.callgraph,"",@"SHT_CUDA_CALLGRAPH"
	.align	4
	.sectionentsize	8
	.align		4
        /*0000*/ 	.word	0x00000000
	.align		4
        /*0004*/ 	.word	0xffffffff
	.align		4
        /*0008*/ 	.word	0x00000000
	.align		4
        /*000c*/ 	.word	0xfffffffe
	.align		4
        /*0010*/ 	.word	0x00000000
	.align		4
        /*0014*/ 	.word	0xfffffffd
	.align		4
        /*0018*/ 	.word	0x00000000
	.align		4
        /*001c*/ 	.word	0xfffffffc


//--------------------- .text._Z9matrixMulPfS_S_i --------------------------
	.section	.text._Z9matrixMulPfS_S_i,"ax",@progbits
	.align	128
        .global         _Z9matrixMulPfS_S_i
        .type           _Z9matrixMulPfS_S_i,@function
        .size           _Z9matrixMulPfS_S_i,(.L_x_6 - _Z9matrixMulPfS_S_i)
        .other          _Z9matrixMulPfS_S_i,@"STO_CUDA_ENTRY STV_DEFAULT"
_Z9matrixMulPfS_S_i:
.text._Z9matrixMulPfS_S_i:
[----:B------:R-:W-:Y:S08]  /*0000*/  LDC R1, c[0x0][0x37c] ;  /* 0x0000df00ff017b82 */ /* 0x000ff00000000800 */
[----:B------:R-:W0:Y:S01]  /*0010*/  LDC R3, c[0x0][0x398] ;  /* 0x0000e600ff037b82 */ /* 0x000e220000000800 */
[----:B------:R-:W1:Y:S01]  /*0020*/  S2R R0, SR_TID.Y ;  /* 0x0000000000007919 */ /* 0x000e620000002200 */
[----:B------:R-:W2:Y:S01]  /*0030*/  LDCU.64 UR8, c[0x0][0x358] ;  /* 0x00006b00ff0877ac */ /* 0x000ea20008000a00 */
[----:B------:R-:W-:Y:S01]  /*0040*/  HFMA2 R15, -RZ, RZ, 0, 0 ;  /* 0x00000000ff0f7431 */ /* 0x000fe200000001ff */
[----:B------:R-:W3:Y:S04]  /*0050*/  S2R R11, SR_TID.X ;  /* 0x00000000000b7919 */ /* 0x000ee80000002100 */
[----:B------:R-:W1:Y:S08]  /*0060*/  LDC R5, c[0x0][0x364] ;  /* 0x0000d900ff057b82 */ /* 0x000e700000000800 */
[----:B------:R-:W1:Y:S08]  /*0070*/  S2UR UR4, SR_CTAID.Y ;  /* 0x00000000000479c3 */ /* 0x000e700000002600 */
[----:B------:R-:W3:Y:S01]  /*0080*/  S2UR UR5, SR_CTAID.X ;  /* 0x00000000000579c3 */ /* 0x000ee20000002500 */
[----:B0-----:R-:W-:-:S07]  /*0090*/  ISETP.GE.AND P0, PT, R3, 0x2, PT ;  /* 0x000000020300780c */ /* 0x001fce0003f06270 */
[----:B------:R-:W3:Y:S01]  /*00a0*/  LDC R6, c[0x0][0x360] ;  /* 0x0000d800ff067b82 */ /* 0x000ee20000000800 */
[----:B-1----:R-:W-:Y:S02]  /*00b0*/  IMAD R4, R5, UR4, R0 ;  /* 0x0000000405047c24 */ /* 0x002fe4000f8e0200 */
[----:B---3--:R-:W-:-:S03]  /*00c0*/  IMAD R6, R6, UR5, R11 ;  /* 0x0000000506067c24 */ /* 0x008fc6000f8e020b */
[----:B--2---:R-:W-:Y:S05]  /*00d0*/  @!P0 BRA `(.L_x_0) ;  /* 0x00000010009c8947 */ /* 0x004fea0003800000 */
[----:B------:R-:W0:Y:S01]  /*00e0*/  S2UR UR6, SR_CgaCtaId ;  /* 0x00000000000679c3 */ /* 0x000e220000008800 */
[-C--:B------:R-:W-:Y:S01]  /*00f0*/  LEA.HI R5, R3, R3.reuse, RZ, 0x1 ;  /* 0x0000000303057211 */ /* 0x080fe200078f08ff */
[----:B------:R-:W-:Y:S01]  /*0100*/  UMOV UR4, 0x400 ;  /* 0x0000040000047882 */ /* 0x000fe20000000000 */
[----:B------:R-:W-:Y:S01]  /*0110*/  IMAD R7, R4, R3, R11 ;  /* 0x0000000304077224 */ /* 0x000fe200078e020b */
[----:B------:R-:W-:Y:S01]  /*0120*/  UIADD3 UR5, UPT, UPT, UR4, 0x10, URZ ;  /* 0x0000001004057890 */ /* 0x000fe2000fffe0ff */
[----:B------:R-:W-:Y:S02]  /*0130*/  SHF.R.S32.HI R5, RZ, 0x1, R5 ;  /* 0x00000001ff057819 */ /* 0x000fe40000011405 */
[----:B------:R-:W-:Y:S02]  /*0140*/  MOV R15, RZ ;  /* 0x000000ff000f7202 */ /* 0x000fe40000000f00 */
[----:B------:R-:W-:Y:S02]  /*0150*/  IADD3 R2, PT, PT, R5, -0x1, RZ ;  /* 0xffffffff05027810 */ /* 0x000fe40007ffe0ff */
[----:B------:R-:W-:-:S02]  /*0160*/  MOV R10, RZ ;  /* 0x000000ff000a7202 */ /* 0x000fc40000000f00 */
[----:B------:R-:W-:Y:S01]  /*0170*/  ISETP.GE.U32.AND P0, PT, R2, 0x7, PT ;  /* 0x000000070200780c */ /* 0x000fe20003f06070 */
[----:B0-----:R-:W-:Y:S02]  /*0180*/  ULEA UR4, UR6, UR4, 0x18 ;  /* 0x0000000406047291 */ /* 0x001fe4000f8ec0ff */
[----:B------:R-:W-:-:S04]  /*0190*/  ULEA UR5, UR6, UR5, 0x18 ;  /* 0x0000000506057291 */ /* 0x000fc8000f8ec0ff */
[C---:B------:R-:W-:Y:S02]  /*01a0*/  LEA R8, R0.reuse, UR4, 0x3 ;  /* 0x0000000400087c11 */ /* 0x040fe4000f8e18ff */
[C---:B------:R-:W-:Y:S02]  /*01b0*/  LEA R9, R11.reuse, UR5, 0x2 ;  /* 0x000000050b097c11 */ /* 0x040fe4000f8e10ff */
[----:B------:R-:W-:Y:S02]  /*01c0*/  LEA R11, R11, R8, 0x2 ;  /* 0x000000080b0b7211 */ /* 0x000fe400078e10ff */
[----:B------:R-:W-:Y:S01]  /*01d0*/  LEA R12, R0, R9, 0x3 ;  /* 0x00000009000c7211 */ /* 0x000fe200078e18ff */
[----:B------:R-:W-:Y:S06]  /*01e0*/  @!P0 BRA `(.L_x_1) ;  /* 0x0000000800408947 */ /* 0x000fec0003800000 */
[C---:B------:R-:W-:Y:S01]  /*01f0*/  IADD3 R26, PT, PT, R0.reuse, 0xe, RZ ;  /* 0x0000000e001a7810 */ /* 0x040fe20007ffe0ff */
[CCC-:B------:R-:W-:Y:S01]  /*0200*/  IMAD R16, R0.reuse, R3.reuse, R6.reuse ;  /* 0x0000000300107224 */ /* 0x1c0fe200078e0206 */
[C---:B------:R-:W-:Y:S02]  /*0210*/  IADD3 R18, PT, PT, R0.reuse, 0xc, RZ ;  /* 0x0000000c00127810 */ /* 0x040fe40007ffe0ff */
[----:B------:R-:W-:Y:S01]  /*0220*/  IADD3 R28, PT, PT, R0, 0xa, RZ ;  /* 0x0000000a001c7810 */ /* 0x000fe20007ffe0ff */
[-CC-:B------:R-:W-:Y:S01]  /*0230*/  IMAD R26, R26, R3.reuse, R6.reuse ;  /* 0x000000031a1a7224 */ /* 0x180fe200078e0206 */
        /* <DEDUP_REMOVED lines=8> */
[----:B------:R-:W-:Y:S01]  /*02c0*/  LOP3.LUT R10, R5, 0x3ffffff8, RZ, 0xc0, !PT ;  /* 0x3ffffff8050a7812 */ /* 0x000fe200078ec0ff */
[-CC-:B------:R-:W-:Y:S01]  /*02d0*/  IMAD R34, R34, R3.reuse, R6.reuse ;  /* 0x0000000322227224 */ /* 0x180fe200078e0206 */
[----:B------:R-:W-:Y:S01]  /*02e0*/  MOV R15, RZ ;  /* 0x000000ff000f7202 */ /* 0x000fe20000000f00 */
[----:B------:R-:W-:Y:S01]  /*02f0*/  IMAD R14, R14, R3, R6 ;  /* 0x000000030e0e7224 */ /* 0x000fe200078e0206 */
[----:B------:R-:W-:-:S02]  /*0300*/  MOV R2, R7 ;  /* 0x0000000700027202 */ /* 0x000fc40000000f00 */
[----:B------:R-:W-:-:S07]  /*0310*/  IADD3 R13, PT, PT, -R10, RZ, RZ ;  /* 0x000000ff0a0d7210 */ /* 0x000fce0007ffe1ff */
.L_x_2:
[----:B------:R-:W0:Y:S08]  /*0320*/  LDC.64 R24, c[0x0][0x380] ;  /* 0x0000e000ff187b82 */ /* 0x000e300000000a00 */
[----:B------:R-:W1:Y:S01]  /*0330*/  LDC.64 R22, c[0x0][0x388] ;  /* 0x0000e200ff167b82 */ /* 0x000e620000000a00 */
[----:B0-----:R-:W-:-:S05]  /*0340*/  IMAD.WIDE.U32 R20, R2, 0x4, R24 ;  /* 0x0000000402147825 */ /* 0x001fca00078e0018 */
[----:B------:R-:W2:Y:S01]  /*0350*/  LDG.E R19, desc[UR8][R20.64] ;  /* 0x0000000814137981 */ /* 0x000ea2000c1e1900 */
[----:B-1----:R-:W-:-:S05]  /*0360*/  IMAD.WIDE.U32 R36, R16, 0x4, R22 ;  /* 0x0000000410247825 */ /* 0x002fca00078e0016 */
[----:B------:R0:W3:Y:S01]  /*0370*/  LDG.E R27, desc[UR8][R36.64] ;  /* 0x00000008241b7981 */ /* 0x0000e2000c1e1900 */
[----:B------:R-:W-:-:S05]  /*0380*/  IADD3 R17, PT, PT, R2, 0x2, RZ ;  /* 0x0000000202117810 */ /* 0x000fca0007ffe0ff */
[----:B0-----:R-:W-:Y:S01]  /*0390*/  IMAD.WIDE.U32 R36, R17, 0x4, R24 ;  /* 0x0000000411247825 */ /* 0x001fe200078e0018 */
[----:B--2---:R-:W-:Y:S04]  /*03a0*/  STS [R11], R19 ;  /* 0x000000130b007388 */ /* 0x004fe80000000800 */
[----:B---3--:R-:W-:Y:S01]  /*03b0*/  STS [R12], R27 ;  /* 0x0000001b0c007388 */ /* 0x008fe20000000800 */
[----:B------:R-:W-:Y:S06]  /*03c0*/  BAR.SYNC.DEFER_BLOCKING 0x0 ;  /* 0x0000000000007b1d */ /* 0x000fec0000010000 */
[----:B------:R-:W-:Y:S04]  /*03d0*/  LDS R29, [R9] ;  /* 0x00000000091d7984 */ /* 0x000fe80000000800 */
[----:B------:R-:W-:Y:S04]  /*03e0*/  LDS R17, [R9+0x8] ;  /* 0x0000080009117984 */ /* 0x000fe80000000800 */
[----:B------:R-:W0:Y:S01]  /*03f0*/  LDS.64 R20, [R8] ;  /* 0x0000000008147984 */ /* 0x000e220000000a00 */
[----:B------:R-:W-:Y:S06]  /*0400*/  BAR.SYNC.DEFER_BLOCKING 0x0 ;  /* 0x0000000000007b1d */ /* 0x000fec0000010000 */
[----:B------:R1:W2:Y:S02]  /*0410*/  LDG.E R31, desc[UR8][R36.64] ;  /* 0x00000008241f7981 */ /* 0x0002a4000c1e1900 */
[----:B-1----:R-:W-:-:S05]  /*0420*/  IMAD.WIDE.U32 R36, R14, 0x4, R22 ;  /* 0x000000040e247825 */ /* 0x002fca00078e0016 */
[----:B------:R1:W3:Y:S01]  /*0430*/  LDG.E R33, desc[UR8][R36.64] ;  /* 0x0000000824217981 */ /* 0x0002e2000c1e1900 */
[----:B0-----:R-:W-:Y:S01]  /*0440*/  FFMA R20, R20, R29, R15 ;  /* 0x0000001d14147223 */ /* 0x001fe2000000000f */
[----:B------:R-:W-:-:S03]  /*0450*/  IADD3 R15, PT, PT, R2, 0x4, RZ ;  /* 0x00000004020f7810 */ /* 0x000fc60007ffe0ff */
[----:B------:R-:W-:Y:S02]  /*0460*/  FFMA R17, R17, R21, R20 ;  /* 0x0000001511117223 */ /* 0x000fe40000000014 */
[----:B-1----:R-:W-:Y:S01]  /*0470*/  IMAD.WIDE.U32 R36, R15, 0x4, R24 ;  /* 0x000000040f247825 */ /* 0x002fe200078e0018 */
        /* <DEDUP_REMOVED lines=66> */
[----:B------:R-:W-:-:S05]  /*08a0*/  IADD3 R29, PT, PT, R2, 0xe, RZ ;  /* 0x0000000e021d7810 */ /* 0x000fca0007ffe0ff */
[----:B-1----:R-:W-:-:S04]  /*08b0*/  IMAD.WIDE.U32 R36, R29, 0x4, R24 ;  /* 0x000000041d247825 */ /* 0x002fc800078e0018 */
[----:B------:R-:W-:Y:S01]  /*08c0*/  IMAD.WIDE.U32 R24, R26, 0x4, R22 ;  /* 0x000000041a187825 */ /* 0x000fe200078e0016 */
[----:B--2---:R-:W-:Y:S04]  /*08d0*/  STS [R11], R35 ;  /* 0x000000230b007388 */ /* 0x004fe80000000800 */
[----:B---3--:R-:W-:Y:S01]  /*08e0*/  STS [R12], R27 ;  /* 0x0000001b0c007388 */ /* 0x008fe20000000800 */
[----:B------:R-:W-:Y:S06]  /*08f0*/  BAR.SYNC.DEFER_BLOCKING 0x0 ;  /* 0x0000000000007b1d */ /* 0x000fec0000010000 */
[----:B------:R-:W-:Y:S04]  /*0900*/  LDS R29, [R9] ;  /* 0x00000000091d7984 */ /* 0x000fe80000000800 */
[----:B------:R-:W-:Y:S04]  /*0910*/  LDS R27, [R9+0x8] ;  /* 0x00000800091b7984 */ /* 0x000fe80000000800 */
[----:B------:R-:W1:Y:S01]  /*0920*/  LDS.64 R22, [R8] ;  /* 0x0000000008167984 */ /* 0x000e620000000a00 */
[----:B------:R-:W-:Y:S06]  /*0930*/  BAR.SYNC.DEFER_BLOCKING 0x0 ;  /* 0x0000000000007b1d */ /* 0x000fec0000010000 */
[----:B------:R-:W2:Y:S04]  /*0940*/  LDG.E R36, desc[UR8][R36.64] ;  /* 0x0000000824247981 */ /* 0x000ea8000c1e1900 */
[----:B------:R-:W3:Y:S01]  /*0950*/  LDG.E R37, desc[UR8][R24.64] ;  /* 0x0000000818257981 */ /* 0x000ee2000c1e1900 */
[----:B0-----:R-:W-:Y:S01]  /*0960*/  FFMA R20, R20, R17, R15 ;  /* 0x0000001114147223 */ /* 0x001fe2000000000f */
[----:B------:R-:W-:-:S03]  /*0970*/  IADD3 R13, PT, PT, R13, 0x8, RZ ;  /* 0x000000080d0d7810 */ /* 0x000fc60007ffe0ff */
[----:B------:R-:W-:Y:S01]  /*0980*/  FFMA R19, R19, R21, R20 ;  /* 0x0000001513137223 */ /* 0x000fe20000000014 */
[----:B------:R-:W-:-:S03]  /*0990*/  ISETP.NE.AND P0, PT, R13, RZ, PT ;  /* 0x000000ff0d00720c */ /* 0x000fc60003f05270 */
[----:B-1----:R-:W-:-:S04]  /*09a0*/  FFMA R22, R22, R29, R19 ;  /* 0x0000001d16167223 */ /* 0x002fc80000000013 */
[----:B------:R-:W-:Y:S01]  /*09b0*/  FFMA R23, R27, R23, R22 ;  /* 0x000000171b177223 */ /* 0x000fe20000000016 */
[----:B------:R-:W-:Y:S02]  /*09c0*/  IADD3 R2, PT, PT, R2, 0x10, RZ ;  /* 0x0000001002027810 */ /* 0x000fe40007ffe0ff */
[C---:B------:R-:W-:Y:S02]  /*09d0*/  LEA R16, R3.reuse, R16, 0x4 ;  /* 0x0000001003107211 */ /* 0x040fe400078e20ff */
[C---:B------:R-:W-:Y:S02]  /*09e0*/  LEA R14, R3.reuse, R14, 0x4 ;  /* 0x0000000e030e7211 */ /* 0x040fe400078e20ff */
[C---:B------:R-:W-:Y:S02]  /*09f0*/  LEA R34, R3.reuse, R34, 0x4 ;  /* 0x0000002203227211 */ /* 0x040fe400078e20ff */
[C---:B------:R-:W-:Y:S02]  /*0a00*/  LEA R32, R3.reuse, R32, 0x4 ;  /* 0x0000002003207211 */ /* 0x040fe400078e20ff */
[----:B------:R-:W-:-:S02]  /*0a10*/  LEA R30, R3, R30, 0x4 ;  /* 0x0000001e031e7211 */ /* 0x000fc400078e20ff */
[C---:B------:R-:W-:Y:S02]  /*0a20*/  LEA R28, R3.reuse, R28, 0x4 ;  /* 0x0000001c031c7211 */ /* 0x040fe400078e20ff */
[C---:B------:R-:W-:Y:S02]  /*0a30*/  LEA R26, R3.reuse, R26, 0x4 ;  /* 0x0000001a031a7211 */ /* 0x040fe400078e20ff */
[----:B------:R-:W-:Y:S01]  /*0a40*/  LEA R18, R3, R18, 0x4 ;  /* 0x0000001203127211 */ /* 0x000fe200078e20ff */
[----:B--2---:R-:W-:Y:S04]  /*0a50*/  STS [R11], R36 ;  /* 0x000000240b007388 */ /* 0x004fe80000000800 */
[----:B---3--:R-:W-:Y:S01]  /*0a60*/  STS [R12], R37 ;  /* 0x000000250c007388 */ /* 0x008fe20000000800 */
[----:B------:R-:W-:Y:S06]  /*0a70*/  BAR.SYNC.DEFER_BLOCKING 0x0 ;  /* 0x0000000000007b1d */ /* 0x000fec0000010000 */
[----:B------:R-:W-:Y:S04]  /*0a80*/  LDS R33, [R9] ;  /* 0x0000000009217984 */ /* 0x000fe80000000800 */
[----:B------:R-:W0:Y:S04]  /*0a90*/  LDS.64 R24, [R8] ;  /* 0x0000000008187984 */ /* 0x000e280000000a00 */
[----:B------:R-:W1:Y:S01]  /*0aa0*/  LDS R31, [R9+0x8] ;  /* 0x00000800091f7984 */ /* 0x000e620000000800 */
[----:B0-----:R-:W-:-:S04]  /*0ab0*/  FFMA R24, R24, R33, R23 ;  /* 0x0000002118187223 */ /* 0x001fc80000000017 */
[----:B-1----:R-:W-:Y:S01]  /*0ac0*/  FFMA R15, R31, R25, R24 ;  /* 0x000000191f0f7223 */ /* 0x002fe20000000018 */
[----:B------:R-:W-:Y:S06]  /*0ad0*/  BAR.SYNC.DEFER_BLOCKING 0x0 ;  /* 0x0000000000007b1d */ /* 0x000fec0000010000 */
[----:B------:R-:W-:Y:S05]  /*0ae0*/  @P0 BRA `(.L_x_2) ;  /* 0xfffffff8000c0947 */ /* 0x000fea000383ffff */
.L_x_1:
[----:B------:R-:W-:-:S13]  /*0af0*/  LOP3.LUT P0, R13, R5, 0x7, RZ, 0xc0, !PT ;  /* 0x00000007050d7812 */ /* 0x000fda000780c0ff */
[----:B------:R-:W-:Y:S05]  /*0b00*/  @!P0 BRA `(.L_x_0) ;  /* 0x0000000800108947 */ /* 0x000fea0003800000 */
[----:B------:R-:W-:Y:S02]  /*0b10*/  ISETP.GE.U32.AND P0, PT, R13, 0x4, PT ;  /* 0x000000040d00780c */ /* 0x000fe40003f06070 */
[----:B------:R-:W-:-:S04]  /*0b20*/  LOP3.LUT R2, R5, 0x3, RZ, 0xc0, !PT ;  /* 0x0000000305027812 */ /* 0x000fc800078ec0ff */
[----:B------:R-:W-:-:S07]  /*0b30*/  ISETP.NE.AND P1, PT, R2, RZ, PT ;  /* 0x000000ff0200720c */ /* 0x000fce0003f25270 */
[----:B------:R-:W-:Y:S06]  /*0b40*/  @!P0 BRA `(.L_x_3) ;  /* 0x0000000400108947 */ /* 0x000fec0003800000 */
[----:B------:R-:W0:Y:S01]  /*0b50*/  LDC.64 R16, c[0x0][0x380] ;  /* 0x0000e000ff107b82 */ /* 0x000e220000000a00 */
[C---:B------:R-:W-:Y:S02]  /*0b60*/  LEA R30, R10.reuse, R0, 0x1 ;  /* 0x000000000a1e7211 */ /* 0x040fe400078e08ff */
[----:B------:R-:W-:-:S03]  /*0b70*/  LEA R33, R10, R7, 0x1 ;  /* 0x000000070a217211 */ /* 0x000fc600078e08ff */
[----:B------:R-:W-:Y:S02]  /*0b80*/  IMAD R21, R30, R3, R6 ;  /* 0x000000031e157224 */ /* 0x000fe400078e0206 */
[----:B------:R-:W1:Y:S01]  /*0b90*/  LDC.64 R18, c[0x0][0x388] ;  /* 0x0000e200ff127b82 */ /* 0x000e620000000a00 */
[----:B0-----:R-:W-:-:S06]  /*0ba0*/  IMAD.WIDE.U32 R22, R33, 0x4, R16 ;  /* 0x0000000421167825 */ /* 0x001fcc00078e0010 */
[----:B------:R-:W2:Y:S01]  /*0bb0*/  LDG.E R22, desc[UR8][R22.64] ;  /* 0x0000000816167981 */ /* 0x000ea2000c1e1900 */
[----:B-1----:R-:W-:-:S05]  /*0bc0*/  IMAD.WIDE.U32 R20, R21, 0x4, R18 ;  /* 0x0000000415147825 */ /* 0x002fca00078e0012 */
[----:B------:R-:W3:Y:S01]  /*0bd0*/  LDG.E R25, desc[UR8][R20.64] ;  /* 0x0000000814197981 */ /* 0x000ee2000c1e1900 */
[----:B------:R-:W-:-:S05]  /*0be0*/  IADD3 R13, PT, PT, R30, 0x2, RZ ;  /* 0x000000021e0d7810 */ /* 0x000fca0007ffe0ff */
[----:B------:R-:W-:-:S04]  /*0bf0*/  IMAD R13, R13, R3, R6 ;  /* 0x000000030d0d7224 */ /* 0x000fc800078e0206 */
[----:B------:R-:W-:Y:S01]  /*0c00*/  IMAD.WIDE.U32 R26, R13, 0x4, R18 ;  /* 0x000000040d1a7825 */ /* 0x000fe200078e0012 */
[----:B------:R-:W-:-:S05]  /*0c10*/  IADD3 R29, PT, PT, R33, 0x2, RZ ;  /* 0x00000002211d7810 */ /* 0x000fca0007ffe0ff */
[----:B------:R-:W-:Y:S01]  /*0c20*/  IMAD.WIDE.U32 R28, R29, 0x4, R16 ;  /* 0x000000041d1c7825 */ /* 0x000fe200078e0010 */
[----:B--2---:R0:W-:Y:S04]  /*0c30*/  STS [R11], R22 ;  /* 0x000000160b007388 */ /* 0x0041e80000000800 */
[----:B---3--:R1:W-:Y:S01]  /*0c40*/  STS [R12], R25 ;  /* 0x000000190c007388 */ /* 0x0083e20000000800 */
[----:B------:R-:W-:Y:S06]  /*0c50*/  BAR.SYNC.DEFER_BLOCKING 0x0 ;  /* 0x0000000000007b1d */ /* 0x000fec0000010000 */
[----:B------:R-:W-:Y:S04]  /*0c60*/  LDS R13, [R9] ;  /* 0x00000000090d7984 */ /* 0x000fe80000000800 */
[----:B------:R-:W-:Y:S04]  /*0c70*/  LDS R14, [R9+0x8] ;  /* 0x00000800090e7984 */ /* 0x000fe80000000800 */
[----:B------:R-:W2:Y:S01]  /*0c80*/  LDS.64 R20, [R8] ;  /* 0x0000000008147984 */ /* 0x000ea20000000a00 */
[----:B------:R-:W-:Y:S06]  /*0c90*/  BAR.SYNC.DEFER_BLOCKING 0x0 ;  /* 0x0000000000007b1d */ /* 0x000fec0000010000 */
[----:B------:R-:W3:Y:S04]  /*0ca0*/  LDG.E R34, desc[UR8][R28.64] ;  /* 0x000000081c227981 */ /* 0x000ee8000c1e1900 */
[----:B------:R-:W4:Y:S01]  /*0cb0*/  LDG.E R35, desc[UR8][R26.64] ;  /* 0x000000081a237981 */ /* 0x000f22000c1e1900 */
[----:B0-----:R-:W-:-:S05]  /*0cc0*/  IADD3 R22, PT, PT, R30, 0x4, RZ ;  /* 0x000000041e167810 */ /* 0x001fca0007ffe0ff */
[----:B------:R-:W-:-:S04]  /*0cd0*/  IMAD R31, R22, R3, R6 ;  /* 0x00000003161f7224 */ /* 0x000fc800078e0206 */
[----:B-1----:R-:W-:Y:S01]  /*0ce0*/  IMAD.WIDE.U32 R24, R31, 0x4, R18 ;  /* 0x000000041f187825 */ /* 0x002fe200078e0012 */
[----:B------:R-:W-:-:S05]  /*0cf0*/  IADD3 R23, PT, PT, R33, 0x4, RZ ;  /* 0x0000000421177810 */ /* 0x000fca0007ffe0ff */
[----:B------:R-:W-:Y:S01]  /*0d00*/  IMAD.WIDE.U32 R22, R23, 0x4, R16 ;  /* 0x0000000417167825 */ /* 0x000fe200078e0010 */
[----:B---3--:R-:W-:Y:S04]  /*0d10*/  STS [R11], R34 ;  /* 0x000000220b007388 */ /* 0x008fe80000000800 */
[----:B----4-:R-:W-:Y:S01]  /*0d20*/  STS [R12], R35 ;  /* 0x000000230c007388 */ /* 0x010fe20000000800 */
[----:B------:R-:W-:Y:S06]  /*0d30*/  BAR.SYNC.DEFER_BLOCKING 0x0 ;  /* 0x0000000000007b1d */ /* 0x000fec0000010000 */
[----:B------:R-:W-:Y:S04]  /*0d40*/  LDS R31, [R9] ;  /* 0x00000000091f7984 */ /* 0x000fe80000000800 */
[----:B------:R-:W-:Y:S04]  /*0d50*/  LDS R28, [R9+0x8] ;  /* 0x00000800091c7984 */ /* 0x000fe80000000800 */
[----:B------:R-:W0:Y:S01]  /*0d60*/  LDS.64 R26, [R8] ;  /* 0x00000000081a7984 */ /* 0x000e220000000a00 */
[----:B------:R-:W-:Y:S06]  /*0d70*/  BAR.SYNC.DEFER_BLOCKING 0x0 ;  /* 0x0000000000007b1d */ /* 0x000fec0000010000 */
[----:B------:R-:W3:Y:S04]  /*0d80*/  LDG.E R32, desc[UR8][R22.64] ;  /* 0x0000000816207981 */ /* 0x000ee8000c1e1900 */
[----:B------:R-:W4:Y:S01]  /*0d90*/  LDG.E R25, desc[UR8][R24.64] ;  /* 0x0000000818197981 */ /* 0x000f22000c1e1900 */
[----:B------:R-:W-:-:S05]  /*0da0*/  IADD3 R30, PT, PT, R30, 0x6, RZ ;  /* 0x000000061e1e7810 */ /* 0x000fca0007ffe0ff */
[----:B------:R-:W-:-:S04]  /*0db0*/  IMAD R29, R30, R3, R6 ;  /* 0x000000031e1d7224 */ /* 0x000fc800078e0206 */
[----:B------:R-:W-:Y:S01]  /*0dc0*/  IMAD.WIDE.U32 R18, R29, 0x4, R18 ;  /* 0x000000041d127825 */ /* 0x000fe200078e0012 */
[----:B------:R-:W-:-:S05]  /*0dd0*/  IADD3 R33, PT, PT, R33, 0x6, RZ ;  /* 0x0000000621217810 */ /* 0x000fca0007ffe0ff */
[----:B------:R-:W-:Y:S01]  /*0de0*/  IMAD.WIDE.U32 R16, R33, 0x4, R16 ;  /* 0x0000000421107825 */ /* 0x000fe200078e0010 */
[----:B---3--:R-:W-:Y:S04]  /*0df0*/  STS [R11], R32 ;  /* 0x000000200b007388 */ /* 0x008fe80000000800 */
[----:B----4-:R-:W-:Y:S01]  /*0e00*/  STS [R12], R25 ;  /* 0x000000190c007388 */ /* 0x010fe20000000800 */
[----:B------:R-:W-:Y:S06]  /*0e10*/  BAR.SYNC.DEFER_BLOCKING 0x0 ;  /* 0x0000000000007b1d */ /* 0x000fec0000010000 */
[----:B------:R-:W-:Y:S04]  /*0e20*/  LDS R29, [R9] ;  /* 0x00000000091d7984 */ /* 0x000fe80000000800 */
[----:B------:R-:W-:Y:S04]  /*0e30*/  LDS R30, [R9+0x8] ;  /* 0x00000800091e7984 */ /* 0x000fe80000000800 */
[----:B------:R-:W1:Y:S01]  /*0e40*/  LDS.64 R22, [R8] ;  /* 0x0000000008167984 */ /* 0x000e620000000a00 */
[----:B------:R-:W-:Y:S06]  /*0e50*/  BAR.SYNC.DEFER_BLOCKING 0x0 ;  /* 0x0000000000007b1d */ /* 0x000fec0000010000 */
[----:B------:R-:W3:Y:S04]  /*0e60*/  LDG.E R16, desc[UR8][R16.64] ;  /* 0x0000000810107981 */ /* 0x000ee8000c1e1900 */
[----:B------:R-:W4:Y:S01]  /*0e70*/  LDG.E R19, desc[UR8][R18.64] ;  /* 0x0000000812137981 */ /* 0x000f22000c1e1900 */
[----:B--2---:R-:W-:-:S04]  /*0e80*/  FFMA R13, R20, R13, R15 ;  /* 0x0000000d140d7223 */ /* 0x004fc8000000000f */
[----:B------:R-:W-:-:S04]  /*0e90*/  FFMA R13, R14, R21, R13 ;  /* 0x000000150e0d7223 */ /* 0x000fc8000000000d */
[----:B0-----:R-:W-:-:S04]  /*0ea0*/  FFMA R13, R26, R31, R13 ;  /* 0x0000001f1a0d7223 */ /* 0x001fc8000000000d */
[----:B------:R-:W-:-:S04]  /*0eb0*/  FFMA R13, R28, R27, R13 ;  /* 0x0000001b1c0d7223 */ /* 0x000fc8000000000d */
[----:B-1----:R-:W-:-:S04]  /*0ec0*/  FFMA R13, R22, R29, R13 ;  /* 0x0000001d160d7223 */ /* 0x002fc8000000000d */
[----:B------:R-:W-:Y:S01]  /*0ed0*/  FFMA R13, R30, R23, R13 ;  /* 0x000000171e0d7223 */ /* 0x000fe2000000000d */
[----:B------:R-:W-:-:S04]  /*0ee0*/  LEA R10, R10, -R10, 0x1 ;  /* 0x8000000a0a0a7211 */ /* 0x000fc800078e08ff */
[----:B------:R-:W-:Y:S01]  /*0ef0*/  IADD3 R10, PT, PT, R10, 0x4, RZ ;  /* 0x000000040a0a7810 */ /* 0x000fe20007ffe0ff */
[----:B---3--:R-:W-:Y:S04]  /*0f00*/  STS [R11], R16 ;  /* 0x000000100b007388 */ /* 0x008fe80000000800 */
[----:B----4-:R-:W-:Y:S01]  /*0f10*/  STS [R12], R19 ;  /* 0x000000130c007388 */ /* 0x010fe20000000800 */
[----:B------:R-:W-:Y:S06]  /*0f20*/  BAR.SYNC.DEFER_BLOCKING 0x0 ;  /* 0x0000000000007b1d */ /* 0x000fec0000010000 */
[----:B------:R-:W-:Y:S04]  /*0f30*/  LDS R32, [R9] ;  /* 0x0000000009207984 */ /* 0x000fe80000000800 */
[----:B------:R-:W0:Y:S04]  /*0f40*/  LDS.64 R24, [R8] ;  /* 0x0000000008187984 */ /* 0x000e280000000a00 */
[----:B------:R-:W1:Y:S01]  /*0f50*/  LDS R33, [R9+0x8] ;  /* 0x0000080009217984 */ /* 0x000e620000000800 */
[----:B0-----:R-:W-:-:S04]  /*0f60*/  FFMA R24, R24, R32, R13 ;  /* 0x0000002018187223 */ /* 0x001fc8000000000d */
[----:B-1----:R-:W-:Y:S01]  /*0f70*/  FFMA R15, R33, R25, R24 ;  /* 0x00000019210f7223 */ /* 0x002fe20000000018 */
[----:B------:R-:W-:Y:S06]  /*0f80*/  BAR.SYNC.DEFER_BLOCKING 0x0 ;  /* 0x0000000000007b1d */ /* 0x000fec0000010000 */
.L_x_3:
[----:B------:R-:W-:Y:S05]  /*0f90*/  @!P1 BRA `(.L_x_0) ;  /* 0x0000000000ec9947 */ /* 0x000fea0003800000 */
[----:B------:R-:W-:Y:S02]  /*0fa0*/  ISETP.NE.AND P0, PT, R2, 0x1, PT ;  /* 0x000000010200780c */ /* 0x000fe40003f05270 */
[----:B------:R-:W-:-:S04]  /*0fb0*/  LOP3.LUT R5, R5, 0x1, RZ, 0xc0, !PT ;  /* 0x0000000105057812 */ /* 0x000fc800078ec0ff */
[----:B------:R-:W-:-:S07]  /*0fc0*/  ISETP.NE.U32.AND P1, PT, R5, 0x1, PT ;  /* 0x000000010500780c */ /* 0x000fce0003f25070 */
        /* <DEDUP_REMOVED lines=8> */
[----:B-1----:R-:W-:-:S06]  /*1050*/  IMAD.WIDE.U32 R22, R23, 0x4, R18 ;  /* 0x0000000417167825 */ /* 0x002fcc00078e0012 */
[----:B------:R-:W3:Y:S01]  /*1060*/  LDG.E R23, desc[UR8][R22.64] ;  /* 0x0000000816177981 */ /* 0x000ee2000c1e1900 */
[----:B------:R-:W-:Y:S02]  /*1070*/  IADD3 R2, PT, PT, R2, 0x2, RZ ;  /* 0x0000000202027810 */ /* 0x000fe40007ffe0ff */
[----:B------:R-:W-:-:S03]  /*1080*/  IADD3 R5, PT, PT, R5, 0x2, RZ ;  /* 0x0000000205057810 */ /* 0x000fc60007ffe0ff */
[----:B------:R-:W-:Y:S02]  /*1090*/  IMAD R25, R2, R3, R6 ;  /* 0x0000000302197224 */ /* 0x000fe400078e0206 */
[----:B------:R-:W-:-:S04]  /*10a0*/  IMAD.WIDE.U32 R16, R5, 0x4, R16 ;  /* 0x0000000405107825 */ /* 0x000fc800078e0010 */
[----:B------:R-:W-:Y:S01]  /*10b0*/  IMAD.WIDE.U32 R24, R25, 0x4, R18 ;  /* 0x0000000419187825 */ /* 0x000fe200078e0012 */
[----:B--2---:R-:W-:Y:S04]  /*10c0*/  STS [R11], R20 ;  /* 0x000000140b007388 */ /* 0x004fe80000000800 */
[----:B---3--:R-:W-:Y:S01]  /*10d0*/  STS [R12], R23 ;  /* 0x000000170c007388 */ /* 0x008fe20000000800 */
[----:B------:R-:W-:Y:S06]  /*10e0*/  BAR.SYNC.DEFER_BLOCKING 0x0 ;  /* 0x0000000000007b1d */ /* 0x000fec0000010000 */
[----:B------:R-:W-:Y:S04]  /*10f0*/  LDS R2, [R9] ;  /* 0x0000000009027984 */ /* 0x000fe80000000800 */
[----:B------:R-:W-:Y:S04]  /*1100*/  LDS R5, [R9+0x8] ;  /* 0x0000080009057984 */ /* 0x000fe80000000800 */
[----:B------:R-:W0:Y:S01]  /*1110*/  LDS.64 R18, [R8] ;  /* 0x0000000008127984 */ /* 0x000e220000000a00 */
[----:B------:R-:W-:Y:S06]  /*1120*/  BAR.SYNC.DEFER_BLOCKING 0x0 ;  /* 0x0000000000007b1d */ /* 0x000fec0000010000 */
[----:B------:R-:W2:Y:S04]  /*1130*/  LDG.E R16, desc[UR8][R16.64] ;  /* 0x0000000810107981 */ /* 0x000ea8000c1e1900 */
[----:B------:R-:W3:Y:S01]  /*1140*/  LDG.E R25, desc[UR8][R24.64] ;  /* 0x0000000818197981 */ /* 0x000ee2000c1e1900 */
[----:B0-----:R-:W-:-:S04]  /*1150*/  FFMA R2, R18, R2, R15 ;  /* 0x0000000212027223 */ /* 0x001fc8000000000f */
[----:B------:R-:W-:Y:S01]  /*1160*/  FFMA R5, R5, R19, R2 ;  /* 0x0000001305057223 */ /* 0x000fe20000000002 */
[----:B------:R-:W-:-:S04]  /*1170*/  LEA R10, R10, -R10, 0x1 ;  /* 0x8000000a0a0a7211 */ /* 0x000fc800078e08ff */
[----:B------:R-:W-:Y:S01]  /*1180*/  IADD3 R10, PT, PT, R10, 0x2, RZ ;  /* 0x000000020a0a7810 */ /* 0x000fe20007ffe0ff */
        /* <DEDUP_REMOVED lines=9> */
.L_x_4:
[----:B------:R-:W-:Y:S05]  /*1220*/  @P1 BRA `(.L_x_0) ;  /* 0x0000000000481947 */ /* 0x000fea0003800000 */
        /* <DEDUP_REMOVED lines=8> */
[----:B------:R-:W3:Y:S04]  /*12b0*/  LDG.E R19, desc[UR8][R18.64] ;  /* 0x0000000812137981 */ /* 0x000ee8000c1e1900 */
        /* <DEDUP_REMOVED lines=9> */
.L_x_0:
[----:B------:R-:W0:Y:S01]  /*1350*/  LDC.64 R8, c[0x0][0x390] ;  /* 0x0000e400ff087b82 */ /* 0x000e220000000a00 */
[----:B------:R-:W-:-:S04]  /*1360*/  IMAD R3, R4, R3, R6 ;  /* 0x0000000304037224 */ /* 0x000fc800078e0206 */
[----:B0-----:R-:W-:-:S05]  /*1370*/  IMAD.WIDE R2, R3, 0x4, R8 ;  /* 0x0000000403027825 */ /* 0x001fca00078e0208 */
[----:B------:R-:W-:Y:S01]  /*1380*/  STG.E desc[UR8][R2.64], R15 ;  /* 0x0000000f02007986 */ /* 0x000fe2000c101908 */
[----:B------:R-:W-:Y:S05]  /*1390*/  EXIT ;  /* 0x000000000000794d */ /* 0x000fea0003800000 */
.L_x_5:
[----:B------:R-:W-:-:S00]  /*13a0*/  BRA `(.L_x_5) ;  /* 0xfffffffc00fc7947 */ /* 0x000fc0000383ffff */
[----:B------:R-:W-:-:S00]  /*13b0*/  NOP ;  /* 0x0000000000007918 */ /* 0x000fc00000000000 */
        /* <DEDUP_REMOVED lines=12> */
.L_x_6:


//--------------------- .nv.shared._Z9matrixMulPfS_S_i --------------------------
	.section	.nv.shared._Z9matrixMulPfS_S_i,"aw",@nobits
	.sectionflags	@""
	.align	4
.nv.shared._Z9matrixMulPfS_S_i:
	.zero		1056


//--------------------- .nv.shared.reserved.0     --------------------------
	.section	.nv.shared.reserved.0,"aw",@nobits
	.weak		__nv_reservedSMEM_offset_0_alias
	.size		__nv_reservedSMEM_offset_0_alias, 0, 64
	.other		__nv_reservedSMEM_offset_0_alias,@"STO_CUDA_RESERVED_SHARED STV_DEFAULT"
__nv_reservedSMEM_offset_0_alias:
	.zero		0
	.zero		64


//--------------------- .nv.constant0._Z9matrixMulPfS_S_i --------------------------
	.section	.nv.constant0._Z9matrixMulPfS_S_i,"a",@progbits
	.sectionflags	@""
	.align	4
.nv.constant0._Z9matrixMulPfS_S_i:
	.zero		924


//--------------------- SYMBOLS --------------------------

	.type		.nv.reservedSmem.offset0,@object
	.size		.nv.reservedSmem.offset0,0x4
	.type		.nv.reservedSmem.cap,@object
	.size		.nv.reservedSmem.cap,0x4
